	.headerflags	@"EF_CUDA_TEXMODE_UNIFIED EF_CUDA_64BIT_ADDRESS EF_CUDA_ACCELERATORS EF_CUDA_SM90 EF_CUDA_VIRTUAL_SM(EF_CUDA_SM90)"
	.elftype	@"ET_EXEC"


//--------------------- .nv.info                  --------------------------
	.section	.nv.info,"",@"SHT_CUDA_INFO"
	.align	4


	//----- nvinfo : EIATTR_REGCOUNT
	.align		4
        /*0000*/ 	.byte	0x04, 0x2f
        /*0002*/ 	.short	(.L_3 - .L_2)
	.align		4
.L_2:
        /*0004*/ 	.word	index@(triton_poi_fused__native_batch_norm_legit_no_training_relu_34)
        /*0008*/ 	.word	0x00000010


	//----- nvinfo : EIATTR_MIN_STACK_SIZE
	.align		4
.L_3:
        /*000c*/ 	.byte	0x04, 0x12
        /*000e*/ 	.short	(.L_5 - .L_4)
	.align		4
.L_4:
        /*0010*/ 	.word	index@(triton_poi_fused__native_batch_norm_legit_no_training_relu_34)
        /*0014*/ 	.word	0x00000000


	//----- nvinfo : EIATTR_FRAME_SIZE
	.align		4
.L_5:
        /*0018*/ 	.byte	0x04, 0x11
        /*001a*/ 	.short	(.L_7 - .L_6)
	.align		4
.L_6:
        /*001c*/ 	.word	index@(triton_poi_fused__native_batch_norm_legit_no_training_relu_34)
        /*0020*/ 	.word	0x00000000


	//----- nvinfo : EIATTR_MIN_STACK_SIZE
	.align		4
.L_7:
        /*0024*/ 	.byte	0x04, 0x12
        /*0026*/ 	.short	(.L_9 - .L_8)
	.align		4
.L_8:
        /*0028*/ 	.word	index@(triton_poi_fused__native_batch_norm_legit_no_training_relu_34)
        /*002c*/ 	.word	0x00000000
.L_9:


//--------------------- .nv.info.triton_poi_fused__native_batch_norm_legit_no_training_relu_34 --------------------------
	.section	.nv.info.triton_poi_fused__native_batch_norm_legit_no_training_relu_34,"",@"SHT_CUDA_INFO"
	.sectionflags	@""
	.align	4


	//----- nvinfo : EIATTR_CUDA_API_VERSION
	.align		4
        /*0000*/ 	.byte	0x04, 0x37
        /*0002*/ 	.short	(.L_11 - .L_10)
.L_10:
        /*0004*/ 	.word	0x0000007c


	//----- nvinfo : EIATTR_KPARAM_INFO
	.align		4
.L_11:
        /*0008*/ 	.byte	0x04, 0x17
        /*000a*/ 	.short	(.L_13 - .L_12)
.L_12:
        /*000c*/ 	.word	0x00000000
        /*0010*/ 	.short	0x0006
        /*0012*/ 	.short	0x0030
        /*0014*/ 	.byte	0x00, 0xf0, 0x11, 0x00


	//----- nvinfo : EIATTR_KPARAM_INFO
	.align		4
.L_13:
        /*0018*/ 	.byte	0x04, 0x17
        /*001a*/ 	.short	(.L_15 - .L_14)
.L_14:
        /*001c*/ 	.word	0x00000000
        /*0020*/ 	.short	0x0005
        /*0022*/ 	.short	0x0028
        /*0024*/ 	.byte	0x00, 0xf4, 0x21, 0x00


	//----- nvinfo : EIATTR_KPARAM_INFO
	.align		4
.L_15:
        /*0028*/ 	.byte	0x04, 0x17
        /*002a*/ 	.short	(.L_17 - .L_16)
.L_16:
        /*002c*/ 	.word	0x00000000
        /*0030*/ 	.short	0x0004
        /*0032*/ 	.short	0x0020
        /*0034*/ 	.byte	0x00, 0xf4, 0x21, 0x00


	//----- nvinfo : EIATTR_KPARAM_INFO
	.align		4
.L_17:
        /*0038*/ 	.byte	0x04, 0x17
        /*003a*/ 	.short	(.L_19 - .L_18)
.L_18:
        /*003c*/ 	.word	0x00000000
        /*0040*/ 	.short	0x0003
        /*0042*/ 	.short	0x0018
        /*0044*/ 	.byte	0x00, 0xf4, 0x21, 0x00


	//----- nvinfo : EIATTR_KPARAM_INFO
	.align		4
.L_19:
        /*0048*/ 	.byte	0x04, 0x17
        /*004a*/ 	.short	(.L_21 - .L_20)
.L_20:
        /*004c*/ 	.word	0x00000000
        /*0050*/ 	.short	0x0002
        /*0052*/ 	.short	0x0010
        /*0054*/ 	.byte	0x00, 0xf4, 0x21, 0x00


	//----- nvinfo : EIATTR_KPARAM_INFO
	.align		4
.L_21:
        /*0058*/ 	.byte	0x04, 0x17
        /*005a*/ 	.short	(.L_23 - .L_22)
.L_22:
        /*005c*/ 	.word	0x00000000
        /*0060*/ 	.short	0x0001
        /*0062*/ 	.short	0x0008
        /*0064*/ 	.byte	0x00, 0xf4, 0x21, 0x00


	//----- nvinfo : EIATTR_KPARAM_INFO
	.align		4
.L_23:
        /*0068*/ 	.byte	0x04, 0x17
        /*006a*/ 	.short	(.L_25 - .L_24)
.L_24:
        /*006c*/ 	.word	0x00000000
        /*0070*/ 	.short	0x0000
        /*0072*/ 	.short	0x0000
        /*0074*/ 	.byte	0x00, 0xf4, 0x21, 0x00


	//----- nvinfo : EIATTR_SPARSE_MMA_MASK
	.align		4
.L_25:
        /*0078*/ 	.byte	0x03, 0x50
        /*007a*/ 	.short	0x0000


	//----- nvinfo : EIATTR_MAXREG_COUNT
	.align		4
        /*007c*/ 	.byte	0x03, 0x1b
        /*007e*/ 	.short	0x00ff


	//----- nvinfo : EIATTR_EXIT_INSTR_OFFSETS
	.align		4
        /*0080*/ 	.byte	0x04, 0x1c
        /*0082*/ 	.short	(.L_27 - .L_26)


	//   ....[0]....
.L_26:
        /*0084*/ 	.word	0x000002d0


	//----- nvinfo : EIATTR_REQNTID
	.align		4
.L_27:
        /*0088*/ 	.byte	0x04, 0x10
        /*008a*/ 	.short	(.L_29 - .L_28)
.L_28:
        /*008c*/ 	.word	0x00000080
        /*0090*/ 	.word	0x00000001
        /*0094*/ 	.word	0x00000001


	//----- nvinfo : EIATTR_CBANK_PARAM_SIZE
	.align		4
.L_29:
        /*0098*/ 	.byte	0x03, 0x19
        /*009a*/ 	.short	0x0034


	//----- nvinfo : EIATTR_PARAM_CBANK
	.align		4
        /*009c*/ 	.byte	0x04, 0x0a
        /*009e*/ 	.short	(.L_31 - .L_30)
	.align		4
.L_30:
        /*00a0*/ 	.word	index@(.nv.constant0.triton_poi_fused__native_batch_norm_legit_no_training_relu_34)
        /*00a4*/ 	.short	0x0210
        /*00a6*/ 	.short	0x0034


	//----- nvinfo : EIATTR_SW_WAR
	.align		4
.L_31:
        /*00a8*/ 	.byte	0x04, 0x36
        /*00aa*/ 	.short	(.L_33 - .L_32)
.L_32:
        /*00ac*/ 	.word	0x00000008
.L_33:


//--------------------- .nv.callgraph             --------------------------
	.section	.nv.callgraph,"",@"SHT_CUDA_CALLGRAPH"
	.align	4
	.sectionentsize	8
	.align		4
        /*0000*/ 	.word	0x00000000
	.align		4
        /*0004*/ 	.word	0xffffffff
	.align		4
        /*0008*/ 	.word	0x00000000
	.align		4
        /*000c*/ 	.word	0xfffffffe
	.align		4
        /*0010*/ 	.word	0x00000000
	.align		4
        /*0014*/ 	.word	0xfffffffd
	.align		4
        /*0018*/ 	.word	0x00000000
	.align		4
        /*001c*/ 	.word	0xfffffffc


//--------------------- .nv.constant4             --------------------------
	.section	.nv.constant4,"a",@progbits
	.align	8
	.align		8
.nv.constant4:
        /*0000*/ 	.dword	_$_str
	.align		8
        /*0008*/ 	.dword	_$_str_$_2


//--------------------- .text.triton_poi_fused__native_batch_norm_legit_no_training_relu_34 --------------------------
	.section	.text.triton_poi_fused__native_batch_norm_legit_no_training_relu_34,"ax",@progbits
	.align	128
        .global         triton_poi_fused__native_batch_norm_legit_no_training_relu_34
        .type           triton_poi_fused__native_batch_norm_legit_no_training_relu_34,@function
        .size           triton_poi_fused__native_batch_norm_legit_no_training_relu_34,(.L_x_1 - triton_poi_fused__native_batch_norm_legit_no_training_relu_34)
        .other          triton_poi_fused__native_batch_norm_legit_no_training_relu_34,@"STO_CUDA_ENTRY STV_DEFAULT"
triton_poi_fused__native_batch_norm_legit_no_training_relu_34:
.text.triton_poi_fused__native_batch_norm_legit_no_training_relu_34:
[----:B------:R-:W-:Y:S01]  /*0000*/  LDC R1, c[0x0][0x28] ;  /* 0x00000a00ff017b82 */ /* 0x000fe20000000800 */
[----:B------:R-:W1:Y:S07]  /*0010*/  S2R R0, SR_TID.X ;  /* 0x0000000000007919 */ /* 0x000e6e0000002100 */
[----:B------:R-:W2:Y:S01]  /*0020*/  LDC.64 R6, c[0x0][0x220] ;  /* 0x00008800ff067b82 */ /* 0x000ea20000000a00 */
[----:B------:R-:W-:Y:S01]  /*0030*/  ULDC.64 UR4, c[0x0][0x208] ;  /* 0x0000820000047ab9 */ /* 0x000fe20000000a00 */
[----:B------:R-:W3:Y:S06]  /*0040*/  S2R R3, SR_CTAID.X ;  /* 0x0000000000037919 */ /* 0x000eec0000002500 */
[----:B------:R-:W4:Y:S08]  /*0050*/  LDC.64 R4, c[0x0][0x218] ;  /* 0x00008600ff047b82 */ /* 0x000f300000000a00 */
[----:B------:R-:W5:Y:S08]  /*0060*/  LDC.64 R8, c[0x0][0x228] ;  /* 0x00008a00ff087b82 */ /* 0x000f700000000a00 */
[----:B------:R-:W5:Y:S01]  /*0070*/  LDC.64 R10, c[0x0][0x230] ;  /* 0x00008c00ff0a7b82 */ /* 0x000f620000000a00 */
[----:B-1----:R-:W-:-:S02]  /*0080*/  LOP3.LUT R0, R0, 0x7f, RZ, 0xc0, !PT ;  /* 0x0000007f00007812 */ /* 0x002fc400078ec0ff */
[----:B---3--:R-:W-:Y:S02]  /*0090*/  SHF.R.S32.HI R2, RZ, 0x18, R3 ;  /* 0x00000018ff027819 */ /* 0x008fe40000011403 */
[----:B------:R-:W-:Y:S02]  /*00a0*/  LEA R0, R3, R0, 0x7 ;  /* 0x0000000003007211 */ /* 0x000fe400078e38ff */
[----:B------:R-:W-:-:S04]  /*00b0*/  SGXT R3, R2, 0x1 ;  /* 0x000000010203781a */ /* 0x000fc80000000200 */
[----:B------:R-:W-:-:S04]  /*00c0*/  LEA.HI R3, R3, R0, RZ, 0x8 ;  /* 0x0000000003037211 */ /* 0x000fc800078f40ff */
[----:B------:R-:W-:-:S04]  /*00d0*/  LOP3.LUT R3, R3, 0xffffff00, RZ, 0xc0, !PT ;  /* 0xffffff0003037812 */ /* 0x000fc800078ec0ff */
[----:B------:R-:W-:Y:S02]  /*00e0*/  IADD3 R13, R0, -R3, RZ ;  /* 0x80000003000d7210 */ /* 0x000fe40007ffe0ff */
[----:B------:R-:W1:Y:S03]  /*00f0*/  LDC.64 R2, c[0x0][0x210] ;  /* 0x00008400ff027b82 */ /* 0x000e660000000a00 */
[----:B--2---:R-:W-:-:S06]  /*0100*/  IMAD.WIDE R6, R13, 0x4, R6 ;  /* 0x000000040d067825 */ /* 0x004fcc00078e0206 */
[----:B------:R-:W2:Y:S01]  /*0110*/  LDG.E.EL R6, desc[UR4][R6.64] ;  /* 0x0000000406067981 */ /* 0x000ea2000c2e1900 */
[----:B----4-:R-:W-:-:S04]  /*0120*/  IMAD.WIDE R4, R13, 0x4, R4 ;  /* 0x000000040d047825 */ /* 0x010fc800078e0204 */
[C---:B-----5:R-:W-:Y:S02]  /*0130*/  IMAD.WIDE R8, R13.reuse, 0x4, R8 ;  /* 0x000000040d087825 */ /* 0x060fe400078e0208 */
[----:B------:R3:W4:Y:S02]  /*0140*/  LDG.E.EL R5, desc[UR4][R4.64] ;  /* 0x0000000404057981 */ /* 0x000724000c2e1900 */
[----:B0-----:R-:W-:Y:S02]  /*0150*/  IMAD.WIDE R10, R13, 0x4, R10 ;  /* 0x000000040d0a7825 */ /* 0x001fe400078e020a */
[----:B------:R-:W5:Y:S02]  /*0160*/  LDG.E.EL R8, desc[UR4][R8.64] ;  /* 0x0000000408087981 */ /* 0x000f64000c2e1900 */
[C---:B-1----:R-:W-:Y:S02]  /*0170*/  IMAD.WIDE R2, R0.reuse, 0x4, R2 ;  /* 0x0000000400027825 */ /* 0x042fe400078e0202 */
[----:B------:R-:W5:Y:S04]  /*0180*/  LDG.E.EL R11, desc[UR4][R10.64] ;  /* 0x000000040a0b7981 */ /* 0x000f68000c2e1900 */
[----:B------:R0:W4:Y:S01]  /*0190*/  LDG.E R12, desc[UR4][R2.64] ;  /* 0x00000004020c7981 */ /* 0x000122000c1e1900 */
[----:B---3--:R-:W-:Y:S01]  /*01a0*/  HFMA2.MMA R4, -RZ, RZ, 1.625, 0 ;  /* 0x3e800000ff047435 */ /* 0x008fe200000001ff */
[----:B0-----:R-:W0:Y:S02]  /*01b0*/  LDC.64 R2, c[0x0][0x238] ;  /* 0x00008e00ff027b82 */ /* 0x001e240000000a00 */
[----:B0-----:R-:W-:-:S04]  /*01c0*/  IMAD.WIDE R2, R0, 0x4, R2 ;  /* 0x0000000400027825 */ /* 0x001fc800078e0202 */
[----:B--2---:R-:W-:-:S04]  /*01d0*/  FADD R6, R6, 9.9999997473787516356e-06 ;  /* 0x3727c5ac06067421 */ /* 0x004fc80000000000 */
[----:B------:R-:W0:Y:S02]  /*01e0*/  MUFU.SQRT R7, R6 ;  /* 0x0000000600077308 */ /* 0x000e240000002000 */
[C---:B0-----:R-:W-:Y:S02]  /*01f0*/  FSETP.GT.AND P0, PT, R7.reuse, 8.50705917302346158658e+37, PT ;  /* 0x7e8000000700780b */ /* 0x041fe40003f04000 */
[----:B------:R-:W-:-:S11]  /*0200*/  FSETP.GEU.AND P1, PT, R7, 1.175494350822287508e-38, PT ;  /* 0x008000000700780b */ /* 0x000fd60003f2e000 */
[----:B------:R-:W-:-:S04]  /*0210*/  @P0 FMUL R7, R7, 0.25 ;  /* 0x3e80000007070820 */ /* 0x000fc80000400000 */
[----:B------:R-:W-:-:S06]  /*0220*/  @!P1 FMUL R7, R7, 16777216 ;  /* 0x4b80000007079820 */ /* 0x000fcc0000400000 */
[----:B------:R-:W0:Y:S01]  /*0230*/  MUFU.RCP R7, R7 ;  /* 0x0000000700077308 */ /* 0x000e220000001000 */
[----:B------:R-:W-:Y:S01]  /*0240*/  FSEL R4, R4, 1, P0 ;  /* 0x3f80000004047808 */ /* 0x000fe20000000000 */
[----:B----4-:R-:W-:-:S04]  /*0250*/  FADD R5, R12, -R5 ;  /* 0x800000050c057221 */ /* 0x010fc80000000000 */
[----:B------:R-:W-:-:S04]  /*0260*/  @!P1 FMUL R4, R4, 16777216 ;  /* 0x4b80000004049820 */ /* 0x000fc80000400000 */
[----:B0-----:R-:W-:-:S04]  /*0270*/  FMUL R4, R7, R4 ;  /* 0x0000000407047220 */ /* 0x001fc80000400000 */
[----:B------:R-:W-:-:S04]  /*0280*/  FMUL R4, R5, R4 ;  /* 0x0000000405047220 */ /* 0x000fc80000400000 */
[----:B-----5:R-:W-:-:S05]  /*0290*/  FFMA R4, R8, R4, R11 ;  /* 0x0000000408047223 */ /* 0x020fca000000000b */
[----:B------:R-:W-:-:S04]  /*02a0*/  FSETP.GEU.AND P0, PT, R4, RZ, PT ;  /* 0x000000ff0400720b */ /* 0x000fc80003f0e000 */
[----:B------:R-:W-:-:S05]  /*02b0*/  FSEL R5, R4, RZ, P0 ;  /* 0x000000ff04057208 */ /* 0x000fca0000000000 */
[----:B------:R-:W-:Y:S01]  /*02c0*/  STG.E desc[UR4][R2.64], R5 ;  /* 0x0000000502007986 */ /* 0x000fe2000c101904 */
[----:B------:R-:W-:Y:S05]  /*02d0*/  EXIT ;  /* 0x000000000000794d */ /* 0x000fea0003800000 */
.L_x_0:
[----:B------:R-:W-:-:S00]  /*02e0*/  BRA `(.L_x_0) ;  /* 0xfffffffc00fc7947 */ /* 0x000fc0000383ffff */
[----:B------:R-:W-:-:S00]  /*02f0*/  NOP ;  /* 0x0000000000007918 */ /* 0x000fc00000000000 */
        /* <DEDUP_REMOVED lines=8> */
.L_x_1:


//--------------------- .nv.global.init           --------------------------
	.section	.nv.global.init,"aw",@progbits
.nv.global.init:
	.type		_$_str,@object
	.size		_$_str,(_$_str_$_2 - _$_str)
_$_str:
        /*0000*/ 	.byte	0x5f, 0x5f, 0x43, 0x55, 0x44, 0x41, 0x5f, 0x46, 0x54, 0x5a, 0x00
	.type		_$_str_$_2,@object
	.size		_$_str_$_2,(.L_1 - _$_str_$_2)
_$_str_$_2:
        /*000b*/ 	.byte	0x5f, 0x5f, 0x43, 0x55, 0x44, 0x41, 0x5f, 0x50, 0x52, 0x45, 0x43, 0x5f, 0x53, 0x51, 0x52, 0x54
        /*001b*/ 	.byte	0x00
.L_1:


//--------------------- .nv.constant0.triton_poi_fused__native_batch_norm_legit_no_training_relu_34 --------------------------
	.section	.nv.constant0.triton_poi_fused__native_batch_norm_legit_no_training_relu_34,"a",@progbits
	.sectionflags	@""
	.align	4
.nv.constant0.triton_poi_fused__native_batch_norm_legit_no_training_relu_34:
	.zero		580
